//
// Generated by NVIDIA NVVM Compiler
//
// Compiler Build ID: CL-36424714
// Cuda compilation tools, release 13.0, V13.0.88
// Based on NVVM 20.0.0
//

.version 9.0
.target sm_100
.address_size 64

	// .globl	_Z14fast_transposePmS_
// _ZZ14fast_transposePmS_E6Ablock has been demoted
// _ZZ14fast_transposePmS_E6Bblock has been demoted

.visible .entry _Z14fast_transposePmS_(
	.param .u64 .ptr .align 1 _Z14fast_transposePmS__param_0,
	.param .u64 .ptr .align 1 _Z14fast_transposePmS__param_1
)
{
	.reg .b32 	%r<18>;
	.reg .b64 	%rd<25>;
	// demoted variable
	.shared .align 8 .b8 _ZZ14fast_transposePmS_E6Ablock[8192];
	// demoted variable
	.shared .align 8 .b8 _ZZ14fast_transposePmS_E6Bblock[8192];
	ld.param.u64 	%rd1, [_Z14fast_transposePmS__param_0];
	ld.param.u64 	%rd2, [_Z14fast_transposePmS__param_1];
	cvta.to.global.u64 	%rd3, %rd2;
	cvta.to.global.u64 	%rd4, %rd1;
	mov.u32 	%r1, %ntid.x;
	mov.u32 	%r2, %ntid.y;
	mov.u32 	%r3, %tid.x;
	mov.u32 	%r4, %tid.y;
	mad.lo.s32 	%r5, %r4, %r1, %r3;
	cvt.u64.u32 	%rd5, %r3;
	mov.u32 	%r6, %ctaid.y;
	shl.b32 	%r7, %r6, 13;
	mul.wide.u32 	%rd6, %r7, %r2;
	mov.u32 	%r8, %ctaid.x;
	mul.wide.u32 	%rd7, %r8, %r1;
	shl.b32 	%r9, %r4, 13;
	cvt.u64.u32 	%rd8, %r9;
	add.s64 	%rd9, %rd7, %rd5;
	add.s64 	%rd10, %rd9, %rd8;
	add.s64 	%rd11, %rd10, %rd6;
	shl.b64 	%rd12, %rd11, 3;
	add.s64 	%rd13, %rd4, %rd12;
	ld.global.u64 	%rd14, [%rd13];
	shl.b32 	%r10, %r5, 3;
	mov.u32 	%r11, _ZZ14fast_transposePmS_E6Ablock;
	add.s32 	%r12, %r11, %r10;
	st.shared.u64 	[%r12], %rd14;
	bar.sync 	0;
	ld.shared.u64 	%rd15, [%r12];
	mad.lo.s32 	%r13, %r2, %r3, %r4;
	shl.b32 	%r14, %r13, 3;
	mov.u32 	%r15, _ZZ14fast_transposePmS_E6Bblock;
	add.s32 	%r16, %r15, %r14;
	st.shared.u64 	[%r16], %rd15;
	bar.sync 	0;
	mul.wide.u32 	%rd16, %r1, %r8;
	shl.b64 	%rd17, %rd16, 13;
	ld.shared.u64 	%rd18, [%r16];
	mul.wide.u32 	%rd19, %r3, 8192;
	mad.lo.s32 	%r17, %r6, %r2, %r4;
	cvt.u64.u32 	%rd20, %r17;
	add.s64 	%rd21, %rd19, %rd20;
	add.s64 	%rd22, %rd21, %rd17;
	shl.b64 	%rd23, %rd22, 3;
	add.s64 	%rd24, %rd3, %rd23;
	st.global.u64 	[%rd24], %rd18;
	ret;

}
	// .globl	_Z9transposePmS_
.visible .entry _Z9transposePmS_(
	.param .u64 .ptr .align 1 _Z9transposePmS__param_0,
	.param .u64 .ptr .align 1 _Z9transposePmS__param_1
)
{
	.reg .pred 	%p<4>;
	.reg .b16 	%rs<6>;
	.reg .b32 	%r<5>;
	.reg .b64 	%rd<69>;

	ld.param.u64 	%rd31, [_Z9transposePmS__param_0];
	ld.param.u64 	%rd32, [_Z9transposePmS__param_1];
	cvta.to.global.u64 	%rd1, %rd32;
	cvta.to.global.u64 	%rd2, %rd31;
	mov.u32 	%r1, %ctaid.x;
	cvt.u64.u32 	%rd3, %r1;
	mov.u32 	%r2, %tid.x;
	cvt.u64.u32 	%rd65, %r2;
	mov.u32 	%r3, %ntid.x;
	cvt.u64.u32 	%rd5, %r3;
	add.s32 	%r4, %r2, %r3;
	cvt.u16.u32 	%rs2, %r4;
	xor.b16  	%rs3, %rs2, 8191;
	cvt.u16.u32 	%rs4, %r3;
	div.u16 	%rs5, %rs3, %rs4;
	and.b16  	%rs1, %rs5, 3;
	setp.eq.s16 	%p1, %rs1, 2;
	@%p1 bra 	$L__BB1_3;
	cvt.u64.u16 	%rd6, %rs1;
	shl.b64 	%rd7, %rd3, 13;
	mov.b64 	%rd64, 0;
$L__BB1_2:
	.pragma "nounroll";
	add.s64 	%rd34, %rd65, %rd7;
	shl.b64 	%rd35, %rd34, 3;
	add.s64 	%rd36, %rd2, %rd35;
	ld.global.u64 	%rd37, [%rd36];
	shl.b64 	%rd38, %rd65, 13;
	add.s64 	%rd39, %rd38, %rd3;
	shl.b64 	%rd40, %rd39, 3;
	add.s64 	%rd41, %rd1, %rd40;
	st.global.u64 	[%rd41], %rd37;
	add.s64 	%rd65, %rd65, %rd5;
	add.s64 	%rd64, %rd64, 1;
	xor.b64  	%rd42, %rd64, %rd6;
	setp.ne.s64 	%p2, %rd42, 2;
	@%p2 bra 	$L__BB1_2;
$L__BB1_3:
	shl.b64 	%rd13, %rd5, 2;
	shl.b64 	%rd43, %rd65, 16;
	mad.lo.s64 	%rd44, %rd5, 196608, %rd43;
	add.s64 	%rd14, %rd1, %rd44;
	shl.b64 	%rd67, %rd3, 3;
	shl.b64 	%rd16, %rd5, 18;
	shl.b64 	%rd45, %rd5, 17;
	add.s64 	%rd46, %rd45, %rd43;
	add.s64 	%rd17, %rd1, %rd46;
	add.s64 	%rd47, %rd65, %rd5;
	shl.b64 	%rd48, %rd47, 16;
	add.s64 	%rd18, %rd1, %rd48;
	add.s64 	%rd19, %rd1, %rd43;
	shl.b64 	%rd20, %rd5, 3;
	shl.b64 	%rd49, %rd3, 16;
	shl.b64 	%rd50, %rd65, 3;
	add.s64 	%rd51, %rd49, %rd50;
	add.s64 	%rd66, %rd2, %rd51;
	shl.b64 	%rd22, %rd5, 5;
	shl.b64 	%rd23, %rd5, 4;
	mul.lo.s64 	%rd24, %rd5, 24;
$L__BB1_4:
	ld.global.u64 	%rd52, [%rd66];
	add.s64 	%rd53, %rd19, %rd67;
	st.global.u64 	[%rd53], %rd52;
	add.s64 	%rd54, %rd66, %rd20;
	ld.global.u64 	%rd55, [%rd54];
	add.s64 	%rd56, %rd18, %rd67;
	st.global.u64 	[%rd56], %rd55;
	add.s64 	%rd57, %rd66, %rd23;
	ld.global.u64 	%rd58, [%rd57];
	add.s64 	%rd59, %rd17, %rd67;
	st.global.u64 	[%rd59], %rd58;
	add.s64 	%rd60, %rd66, %rd24;
	ld.global.u64 	%rd61, [%rd60];
	add.s64 	%rd62, %rd14, %rd67;
	st.global.u64 	[%rd62], %rd61;
	add.s64 	%rd65, %rd65, %rd13;
	add.s64 	%rd67, %rd67, %rd16;
	add.s64 	%rd66, %rd66, %rd22;
	setp.lt.u64 	%p3, %rd65, 8192;
	@%p3 bra 	$L__BB1_4;
	ret;

}


// ===== COMPILED SASS (sm_100) =====

	.target	sm_100

	.elftype	@"ET_EXEC"


//--------------------- .note.nv.tkinfo           --------------------------
	.section	.note.nv.tkinfo,"",@"SHT_NOTE"
	.sectionflags	@"SHF_NOTE_NV_TKINFO"
	.tkinfo
        /*0018*/ 	.word	0x00000002
        /*0030*/ 	.string	""
        /*0030*/ 	.string	"ptxas"
        /*0030*/ 	.string	"Cuda compilation tools, release 13.0, V13.0.88"
        /*0030*/ 	.string	"Build cuda_13.0.r13.0/compiler.36424714_0"
        /*0030*/ 	.string	"-arch sm_100 -m 64 "



//--------------------- .note.nv.cuinfo           --------------------------
	.section	.note.nv.cuinfo,"",@"SHT_NOTE"
	.sectionflags	@"SHF_NOTE_NV_CUINFO"
        /*0018*/ 	.short	0x0002
        /*001a*/ 	.short	0x0064
        /*001c*/ 	.short	0x0082
	.zero		2


//--------------------- .nv.info                  --------------------------
	.section	.nv.info,"",@"SHT_CUDA_INFO"
	.align	4


	//----- nvinfo : EIATTR_REGCOUNT
	.align		4
        /*0000*/ 	.byte	0x04, 0x2f
        /*0002*/ 	.short	(.L_1 - .L_0)
	.align		4
.L_0:
        /*0004*/ 	.word	index@(_Z14fast_transposePmS_)
        /*0008*/ 	.word	0x00000012


	//----- nvinfo : EIATTR_FRAME_SIZE
	.align		4
.L_1:
        /*000c*/ 	.byte	0x04, 0x11
        /*000e*/ 	.short	(.L_3 - .L_2)
	.align		4
.L_2:
        /*0010*/ 	.word	index@(_Z14fast_transposePmS_)
        /*0014*/ 	.word	0x00000000


	//----- nvinfo : EIATTR_REGCOUNT
	.align		4
.L_3:
        /*0018*/ 	.byte	0x04, 0x2f
        /*001a*/ 	.short	(.L_5 - .L_4)
	.align		4
.L_4:
        /*001c*/ 	.word	index@(_Z9transposePmS_)
        /*0020*/ 	.word	0x00000020


	//----- nvinfo : EIATTR_FRAME_SIZE
	.align		4
.L_5:
        /*0024*/ 	.byte	0x04, 0x11
        /*0026*/ 	.short	(.L_7 - .L_6)
	.align		4
.L_6:
        /*0028*/ 	.word	index@($__internal_0_$__cuda_sm20_div_u16)
        /*002c*/ 	.word	0x00000000


	//----- nvinfo : EIATTR_FRAME_SIZE
	.align		4
.L_7:
        /*0030*/ 	.byte	0x04, 0x11
        /*0032*/ 	.short	(.L_9 - .L_8)
	.align		4
.L_8:
        /*0034*/ 	.word	index@(_Z9transposePmS_)
        /*0038*/ 	.word	0x00000000


	//----- nvinfo : EIATTR_MIN_STACK_SIZE
	.align		4
.L_9:
        /*003c*/ 	.byte	0x04, 0x12
        /*003e*/ 	.short	(.L_11 - .L_10)
	.align		4
.L_10:
        /*0040*/ 	.word	index@(_Z9transposePmS_)
        /*0044*/ 	.word	0x00000000


	//----- nvinfo : EIATTR_MIN_STACK_SIZE
	.align		4
.L_11:
        /*0048*/ 	.byte	0x04, 0x12
        /*004a*/ 	.short	(.L_13 - .L_12)
	.align		4
.L_12:
        /*004c*/ 	.word	index@(_Z14fast_transposePmS_)
        /*0050*/ 	.word	0x00000000
.L_13:


//--------------------- .nv.compat                --------------------------
	.section	.nv.compat,"",@"SHT_CUDA_COMPAT_INFO"
	.align	4
        /*0000*/ 	.byte	0x02, 0x09, 0x00, 0x00, 0x02, 0x02, 0x01, 0x00, 0x02, 0x05, 0x05, 0x00, 0x03, 0x07, 0x01, 0x01
        /*0010*/ 	.byte	0x02, 0x03, 0x00, 0x00, 0x02, 0x06, 0x01, 0x00, 0x04, 0x0b, 0x08, 0x00, 0x01, 0x00, 0x00, 0x00
        /*0020*/ 	.byte	0x00, 0x00, 0x00, 0x00


//--------------------- .nv.info._Z9transposePmS_ --------------------------
	.section	.nv.info._Z9transposePmS_,"",@"SHT_CUDA_INFO"
	.sectionflags	@""
	.align	4


	//----- nvinfo : EIATTR_CUDA_API_VERSION
	.align		4
        /*0000*/ 	.byte	0x04, 0x37
        /*0002*/ 	.short	(.L_15 - .L_14)
.L_14:
        /*0004*/ 	.word	0x00000082


	//----- nvinfo : EIATTR_KPARAM_INFO
	.align		4
.L_15:
        /*0008*/ 	.byte	0x04, 0x17
        /*000a*/ 	.short	(.L_17 - .L_16)
.L_16:
        /*000c*/ 	.word	0x00000000
        /*0010*/ 	.short	0x0001
        /*0012*/ 	.short	0x0008
        /*0014*/ 	.byte	0x00, 0xf5, 0x21, 0x00


	//----- nvinfo : EIATTR_KPARAM_INFO
	.align		4
.L_17:
        /*0018*/ 	.byte	0x04, 0x17
        /*001a*/ 	.short	(.L_19 - .L_18)
.L_18:
        /*001c*/ 	.word	0x00000000
        /*0020*/ 	.short	0x0000
        /*0022*/ 	.short	0x0000
        /*0024*/ 	.byte	0x00, 0xf5, 0x21, 0x00


	//----- nvinfo : EIATTR_SPARSE_MMA_MASK
	.align		4
.L_19:
        /*0028*/ 	.byte	0x03, 0x50
        /*002a*/ 	.short	0x0000


	//----- nvinfo : EIATTR_MAXREG_COUNT
	.align		4
        /*002c*/ 	.byte	0x03, 0x1b
        /*002e*/ 	.short	0x00ff


	//----- nvinfo : EIATTR_MERCURY_ISA_VERSION
	.align		4
        /*0030*/ 	.byte	0x03, 0x5f
        /*0032*/ 	.short	0x0101


	//----- nvinfo : EIATTR_VRC_CTA_INIT_COUNT
	.align		4
        /*0034*/ 	.byte	0x02, 0x4a
	.zero		1
	.zero		1


	//----- nvinfo : EIATTR_EXIT_INSTR_OFFSETS
	.align		4
        /*0038*/ 	.byte	0x04, 0x1c
        /*003a*/ 	.short	(.L_21 - .L_20)


	//   ....[0]....
.L_20:
        /*003c*/ 	.word	0x000005f0


	//----- nvinfo : EIATTR_CRS_STACK_SIZE
	.align		4
.L_21:
        /*0040*/ 	.byte	0x04, 0x1e
        /*0042*/ 	.short	(.L_23 - .L_22)
.L_22:
        /*0044*/ 	.word	0x00000000


	//----- nvinfo : EIATTR_CBANK_PARAM_SIZE
	.align		4
.L_23:
        /*0048*/ 	.byte	0x03, 0x19
        /*004a*/ 	.short	0x0010


	//----- nvinfo : EIATTR_PARAM_CBANK
	.align		4
        /*004c*/ 	.byte	0x04, 0x0a
        /*004e*/ 	.short	(.L_25 - .L_24)
	.align		4
.L_24:
        /*0050*/ 	.word	index@(.nv.constant0._Z9transposePmS_)
        /*0054*/ 	.short	0x0380
        /*0056*/ 	.short	0x0010


	//----- nvinfo : EIATTR_SW_WAR
	.align		4
.L_25:
        /*0058*/ 	.byte	0x04, 0x36
        /*005a*/ 	.short	(.L_27 - .L_26)
.L_26:
        /*005c*/ 	.word	0x00000008
.L_27:


//--------------------- .nv.info._Z14fast_transposePmS_ --------------------------
	.section	.nv.info._Z14fast_transposePmS_,"",@"SHT_CUDA_INFO"
	.sectionflags	@""
	.align	4


	//----- nvinfo : EIATTR_CUDA_API_VERSION
	.align		4
        /*0000*/ 	.byte	0x04, 0x37
        /*0002*/ 	.short	(.L_29 - .L_28)
.L_28:
        /*0004*/ 	.word	0x00000082


	//----- nvinfo : EIATTR_KPARAM_INFO
	.align		4
.L_29:
        /*0008*/ 	.byte	0x04, 0x17
        /*000a*/ 	.short	(.L_31 - .L_30)
.L_30:
        /*000c*/ 	.word	0x00000000
        /*0010*/ 	.short	0x0001
        /*0012*/ 	.short	0x0008
        /*0014*/ 	.byte	0x00, 0xf5, 0x21, 0x00


	//----- nvinfo : EIATTR_KPARAM_INFO
	.align		4
.L_31:
        /*0018*/ 	.byte	0x04, 0x17
        /*001a*/ 	.short	(.L_33 - .L_32)
.L_32:
        /*001c*/ 	.word	0x00000000
        /*0020*/ 	.short	0x0000
        /*0022*/ 	.short	0x0000
        /*0024*/ 	.byte	0x00, 0xf5, 0x21, 0x00


	//----- nvinfo : EIATTR_SPARSE_MMA_MASK
	.align		4
.L_33:
        /*0028*/ 	.byte	0x03, 0x50
        /*002a*/ 	.short	0x0000


	//----- nvinfo : EIATTR_MAXREG_COUNT
	.align		4
        /*002c*/ 	.byte	0x03, 0x1b
        /*002e*/ 	.short	0x00ff


	//----- nvinfo : EIATTR_NUM_BARRIERS
	.align		4
        /*0030*/ 	.byte	0x02, 0x4c
        /*0032*/ 	.byte	0x01
	.zero		1


	//----- nvinfo : EIATTR_MERCURY_ISA_VERSION
	.align		4
        /*0034*/ 	.byte	0x03, 0x5f
        /*0036*/ 	.short	0x0101


	//----- nvinfo : EIATTR_VRC_CTA_INIT_COUNT
	.align		4
        /*0038*/ 	.byte	0x02, 0x4a
	.zero		1
	.zero		1


	//----- nvinfo : EIATTR_EXIT_INSTR_OFFSETS
	.align		4
        /*003c*/ 	.byte	0x04, 0x1c
        /*003e*/ 	.short	(.L_35 - .L_34)


	//   ....[0]....
.L_34:
        /*0040*/ 	.word	0x000002b0


	//----- nvinfo : EIATTR_CBANK_PARAM_SIZE
	.align		4
.L_35:
        /*0044*/ 	.byte	0x03, 0x19
        /*0046*/ 	.short	0x0010


	//----- nvinfo : EIATTR_PARAM_CBANK
	.align		4
        /*0048*/ 	.byte	0x04, 0x0a
        /*004a*/ 	.short	(.L_37 - .L_36)
	.align		4
.L_36:
        /*004c*/ 	.word	index@(.nv.constant0._Z14fast_transposePmS_)
        /*0050*/ 	.short	0x0380
        /*0052*/ 	.short	0x0010


	//----- nvinfo : EIATTR_SW_WAR
	.align		4
.L_37:
        /*0054*/ 	.byte	0x04, 0x36
        /*0056*/ 	.short	(.L_39 - .L_38)
.L_38:
        /*0058*/ 	.word	0x00000008
.L_39:


//--------------------- .nv.callgraph             --------------------------
	.section	.nv.callgraph,"",@"SHT_CUDA_CALLGRAPH"
	.align	4
	.sectionentsize	8
	.align		4
        /*0000*/ 	.word	0x00000000
	.align		4
        /*0004*/ 	.word	0xffffffff
	.align		4
        /*0008*/ 	.word	0x00000000
	.align		4
        /*000c*/ 	.word	0xfffffffe
	.align		4
        /*0010*/ 	.word	0x00000000
	.align		4
        /*0014*/ 	.word	0xfffffffd
	.align		4
        /*0018*/ 	.word	0x00000000
	.align		4
        /*001c*/ 	.word	0xfffffffc


//--------------------- .text._Z9transposePmS_    --------------------------
	.section	.text._Z9transposePmS_,"ax",@progbits
	.align	128
        .global         _Z9transposePmS_
        .type           _Z9transposePmS_,@function
        .size           _Z9transposePmS_,(.L_x_6 - _Z9transposePmS_)
        .other          _Z9transposePmS_,@"STO_CUDA_ENTRY STV_DEFAULT"
_Z9transposePmS_:
.text._Z9transposePmS_:
[----:B------:R-:W-:Y:S01]  /*0000*/  LDC R1, c[0x0][0x37c] ;  /* 0x0000df00ff017b82 */ /* 0x000fe20000000800 */
[----:B------:R-:W0:Y:S07]  /*0010*/  S2R R8, SR_TID.X ;  /* 0x0000000000087919 */ /* 0x000e2e0000002100 */
[----:B------:R-:W1:Y:S01]  /*0020*/  LDC R3, c[0x0][0x360] ;  /* 0x0000d800ff037b82 */ /* 0x000e620000000800 */
[----:B------:R-:W-:Y:S01]  /*0030*/  MOV R9, 0xb0 ;  /* 0x000000b000097802 */ /* 0x000fe20000000f00 */
[----:B------:R-:W2:Y:S01]  /*0040*/  S2R R19, SR_CTAID.X ;  /* 0x0000000000137919 */ /* 0x000ea20000002500 */
[----:B-1----:R-:W-:Y:S01]  /*0050*/  LOP3.LUT R4, R3, 0xffff, RZ, 0xc0, !PT ;  /* 0x0000ffff03047812 */ /* 0x002fe200078ec0ff */
[----:B0-----:R-:W-:-:S05]  /*0060*/  IMAD.IADD R0, R8, 0x1, R3 ;  /* 0x0000000108007824 */ /* 0x001fca00078e0203 */
[----:B------:R-:W-:Y:S01]  /*0070*/  LOP3.LUT R2, R0, 0x1fff, RZ, 0x3c, !PT ;  /* 0x00001fff00027812 */ /* 0x000fe200078e3cff */
[----:B------:R-:W-:-:S03]  /*0080*/  IMAD.MOV.U32 R0, RZ, RZ, RZ ;  /* 0x000000ffff007224 */ /* 0x000fc600078e00ff */
[----:B--2---:R-:W-:-:S07]  /*0090*/  LOP3.LUT R2, R2, 0xffff, RZ, 0xc0, !PT ;  /* 0x0000ffff02027812 */ /* 0x004fce00078ec0ff */
[----:B------:R-:W-:Y:S05]  /*00a0*/  CALL.REL.NOINC `($__internal_0_$__cuda_sm20_div_u16) ;  /* 0x0000000400547944 */ /* 0x000fea0003c00000 */
[----:B------:R-:W0:Y:S01]  /*00b0*/  LDC.64 R28, c[0x0][0x388] ;  /* 0x0000e200ff1c7b82 */ /* 0x000e220000000a00 */
[----:B------:R-:W-:Y:S01]  /*00c0*/  LOP3.LUT R12, R6, 0x3, RZ, 0xc0, !PT ;  /* 0x00000003060c7812 */ /* 0x000fe200078ec0ff */
[----:B------:R-:W1:Y:S01]  /*00d0*/  LDCU.64 UR6, c[0x0][0x358] ;  /* 0x00006b00ff0677ac */ /* 0x000e620008000a00 */
[----:B------:R-:W-:Y:S02]  /*00e0*/  BSSY.RECONVERGENT B0, `(.L_x_0) ;  /* 0x0000019000007945 */ /* 0x000fe40003800200 */
[----:B------:R-:W-:Y:S01]  /*00f0*/  ISETP.NE.AND P0, PT, R12, 0x2, PT ;  /* 0x000000020c00780c */ /* 0x000fe20003f05270 */
[----:B------:R-:W2:Y:S02]  /*0100*/  LDCU.128 UR8, c[0x0][0x380] ;  /* 0x00007000ff0877ac */ /* 0x000ea40008000c00 */
[----:B------:R-:W3:Y:S10]  /*0110*/  LDC.64 R14, c[0x0][0x380] ;  /* 0x0000e000ff0e7b82 */ /* 0x000ef40000000a00 */
[----:B------:R-:W-:Y:S05]  /*0120*/  @!P0 BRA `(.L_x_1) ;  /* 0x0000000000508947 */ /* 0x000fea0003800000 */
[----:B------:R-:W-:Y:S02]  /*0130*/  IMAD.MOV.U32 R9, RZ, RZ, RZ ;  /* 0x000000ffff097224 */ /* 0x000fe400078e00ff */
[----:B------:R-:W-:-:S07]  /*0140*/  IMAD.MOV.U32 R10, RZ, RZ, RZ ;  /* 0x000000ffff0a7224 */ /* 0x000fce00078e00ff */
.L_x_2:
[----:B------:R-:W-:-:S04]  /*0150*/  LEA R2, P0, R19, R8, 0xd ;  /* 0x0000000813027211 */ /* 0x000fc800078068ff */
[----:B----4-:R-:W-:Y:S02]  /*0160*/  LEA.HI.X R5, R19, R0, RZ, 0xd, P0 ;  /* 0x0000000013057211 */ /* 0x010fe400000f6cff */
[----:B--2---:R-:W-:-:S04]  /*0170*/  LEA R4, P0, R2, UR8, 0x3 ;  /* 0x0000000802047c11 */ /* 0x004fc8000f8018ff */
[----:B------:R-:W-:-:S06]  /*0180*/  LEA.HI.X R5, R2, UR9, R5, 0x3, P0 ;  /* 0x0000000902057c11 */ /* 0x000fcc00080f1c05 */
[----:B-1----:R-:W2:Y:S01]  /*0190*/  LDG.E.64 R4, desc[UR6][R4.64] ;  /* 0x0000000604047981 */ /* 0x002ea2000c1e1b00 */
[----:B------:R-:W-:-:S04]  /*01a0*/  LEA R2, P0, R8, R19, 0xd ;  /* 0x0000001308027211 */ /* 0x000fc800078068ff */
[--C-:B------:R-:W-:Y:S02]  /*01b0*/  LEA.HI.X R7, R8, RZ, R0.reuse, 0xd, P0 ;  /* 0x000000ff08077211 */ /* 0x100fe400000f6c00 */
[C---:B------:R-:W-:Y:S02]  /*01c0*/  LEA R6, P0, R2.reuse, UR10, 0x3 ;  /* 0x0000000a02067c11 */ /* 0x040fe4000f8018ff */
[----:B------:R-:W-:Y:S02]  /*01d0*/  IADD3 R8, P1, PT, R3, R8, RZ ;  /* 0x0000000803087210 */ /* 0x000fe40007f3e0ff */
[----:B------:R-:W-:Y:S02]  /*01e0*/  LEA.HI.X R7, R2, UR11, R7, 0x3, P0 ;  /* 0x0000000b02077c11 */ /* 0x000fe400080f1c07 */
[----:B------:R-:W-:Y:S01]  /*01f0*/  IADD3 R9, P0, PT, R9, 0x1, RZ ;  /* 0x0000000109097810 */ /* 0x000fe20007f1e0ff */
[----:B------:R-:W-:-:S03]  /*0200*/  IMAD.X R0, RZ, RZ, R0, P1 ;  /* 0x000000ffff007224 */ /* 0x000fc600008e0600 */
[----:B------:R-:W-:Y:S01]  /*0210*/  LOP3.LUT R2, R9, R12, RZ, 0x3c, !PT ;  /* 0x0000000c09027212 */ /* 0x000fe200078e3cff */
[----:B------:R-:W-:-:S03]  /*0220*/  IMAD.X R10, RZ, RZ, R10, P0 ;  /* 0x000000ffff0a7224 */ /* 0x000fc600000e060a */
[----:B------:R-:W-:-:S04]  /*0230*/  ISETP.NE.U32.AND P0, PT, R2, 0x2, PT ;  /* 0x000000020200780c */ /* 0x000fc80003f05070 */
[----:B------:R-:W-:Y:S01]  /*0240*/  ISETP.NE.AND.EX P0, PT, R10, RZ, PT, P0 ;  /* 0x000000ff0a00720c */ /* 0x000fe20003f05300 */
[----:B--2---:R4:W-:-:S12]  /*0250*/  STG.E.64 desc[UR6][R6.64], R4 ;  /* 0x0000000406007986 */ /* 0x0049d8000c101b06 */
[----:B------:R-:W-:Y:S05]  /*0260*/  @P0 BRA `(.L_x_2) ;  /* 0xfffffffc00b80947 */ /* 0x000fea000383ffff */
.L_x_1:
[----:B-12---:R-:W-:Y:S05]  /*0270*/  BSYNC.RECONVERGENT B0 ;  /* 0x0000000000007941 */ /* 0x006fea0003800200 */
.L_x_0:
[C---:B----4-:R-:W-:Y:S01]  /*0280*/  IADD3 R4, P0, PT, R3.reuse, R8, RZ ;  /* 0x0000000803047210 */ /* 0x050fe20007f1e0ff */
[C---:B------:R-:W-:Y:S01]  /*0290*/  IMAD.SHL.U32 R2, R8.reuse, 0x8, RZ ;  /* 0x0000000808027824 */ /* 0x040fe200078e00ff */
[C-C-:B------:R-:W-:Y:S01]  /*02a0*/  SHF.L.U64.HI R13, R8.reuse, 0x10, R0.reuse ;  /* 0x00000010080d7819 */ /* 0x140fe20000010200 */
[----:B------:R-:W-:Y:S01]  /*02b0*/  IMAD.U32 R12, R8, 0x10000, RZ ;  /* 0x00010000080c7824 */ /* 0x000fe200078e00ff */
[----:B------:R-:W-:Y:S01]  /*02c0*/  UMOV UR4, URZ ;  /* 0x000000ff00047c82 */ /* 0x000fe20008000000 */
[----:B------:R-:W-:Y:S01]  /*02d0*/  IMAD.X R6, RZ, RZ, R0, P0 ;  /* 0x000000ffff067224 */ /* 0x000fe200000e0600 */
[----:B0-----:R-:W-:Y:S01]  /*02e0*/  LEA R5, P0, R4, R28, 0x10 ;  /* 0x0000001c04057211 */ /* 0x001fe200078080ff */
[----:B------:R-:W-:Y:S01]  /*02f0*/  IMAD.WIDE.U32 R16, R3, 0x30000, R12 ;  /* 0x0003000003107825 */ /* 0x000fe200078e000c */
[----:B------:R-:W-:Y:S02]  /*0300*/  LEA R7, P1, R19, R2, 0x10 ;  /* 0x0000000213077211 */ /* 0x000fe400078280ff */
[----:B------:R-:W-:-:S02]  /*0310*/  LEA R9, P3, R3, R12, 0x11 ;  /* 0x0000000c03097211 */ /* 0x000fc400078688ff */
[----:B------:R-:W-:Y:S02]  /*0320*/  SHF.L.U64.HI R2, R8, 0x3, R0 ;  /* 0x0000000308027819 */ /* 0x000fe40000010200 */
[----:B------:R-:W-:Y:S02]  /*0330*/  LEA.HI.X R4, R4, R29, R6, 0x10, P0 ;  /* 0x0000001d04047211 */ /* 0x000fe400000f8406 */
[----:B---3--:R-:W-:Y:S02]  /*0340*/  IADD3 R14, P0, PT, R7, R14, RZ ;  /* 0x0000000e070e7210 */ /* 0x008fe40007f1e0ff */
[-C--:B------:R-:W-:Y:S02]  /*0350*/  IADD3 R7, P2, PT, R12, R28.reuse, RZ ;  /* 0x0000001c0c077210 */ /* 0x080fe40007f5e0ff */
[----:B------:R-:W-:Y:S02]  /*0360*/  LEA.HI.X R6, R3, R13, RZ, 0x11, P3 ;  /* 0x0000000d03067211 */ /* 0x000fe400018f8cff */
[----:B------:R-:W-:Y:S01]  /*0370*/  IADD3 R9, P4, PT, R9, R28, RZ ;  /* 0x0000001c09097210 */ /* 0x000fe20007f9e0ff */
[----:B------:R-:W-:Y:S01]  /*0380*/  IMAD.X R13, R13, 0x1, R29, P2 ;  /* 0x000000010d0d7824 */ /* 0x000fe200010e061d */
[----:B------:R-:W-:-:S02]  /*0390*/  LEA.HI.X R2, R19, R2, RZ, 0x10, P1 ;  /* 0x0000000213027211 */ /* 0x000fc400008f84ff */
[----:B------:R-:W-:Y:S01]  /*03a0*/  IADD3 R11, P3, PT, R16, R28, RZ ;  /* 0x0000001c100b7210 */ /* 0x000fe20007f7e0ff */
[----:B------:R-:W-:Y:S01]  /*03b0*/  IMAD.X R27, R6, 0x1, R29, P4 ;  /* 0x00000001061b7824 */ /* 0x000fe200020e061d */
[----:B------:R-:W-:Y:S01]  /*03c0*/  SHF.R.U32.HI R6, RZ, 0x1d, R19 ;  /* 0x0000001dff067819 */ /* 0x000fe20000011613 */
[----:B------:R-:W-:Y:S01]  /*03d0*/  IMAD.X R15, R2, 0x1, R15, P0 ;  /* 0x00000001020f7824 */ /* 0x000fe200000e060f */
[----:B------:R-:W-:Y:S01]  /*03e0*/  IADD3.X R29, PT, PT, R29, UR4, R17, P3, !PT ;  /* 0x000000041d1d7c10 */ /* 0x000fe20009ffe411 */
[----:B------:R-:W-:-:S08]  /*03f0*/  IMAD.SHL.U32 R2, R19, 0x8, RZ ;  /* 0x0000000813027824 */ /* 0x000fd000078e00ff */
.L_x_3:
[----:B0-----:R-:W2:Y:S01]  /*0400*/  LDG.E.64 R16, desc[UR6][R14.64] ;  /* 0x000000060e107981 */ /* 0x001ea2000c1e1b00 */
[----:B------:R-:W-:Y:S02]  /*0410*/  IADD3 R18, P0, PT, R2, R7, RZ ;  /* 0x0000000702127210 */ /* 0x000fe40007f1e0ff */
[----:B------:R-:W-:-:S03]  /*0420*/  LEA R20, P1, R3, R14, 0x3 ;  /* 0x0000000e03147211 */ /* 0x000fc600078218ff */
[----:B------:R-:W-:Y:S01]  /*0430*/  IMAD.X R19, R6, 0x1, R13, P0 ;  /* 0x0000000106137824 */ /* 0x000fe200000e060d */
[C---:B------:R-:W-:Y:S02]  /*0440*/  LEA.HI.X R21, R3.reuse, R15, RZ, 0x3, P1 ;  /* 0x0000000f03157211 */ /* 0x040fe400008f1cff */
[----:B------:R-:W-:Y:S02]  /*0450*/  IADD3 R22, P0, PT, R2, R5, RZ ;  /* 0x0000000502167210 */ /* 0x000fe40007f1e0ff */
[----:B--2---:R0:W-:Y:S04]  /*0460*/  STG.E.64 desc[UR6][R18.64], R16 ;  /* 0x0000001012007986 */ /* 0x0041e8000c101b06 */
[----:B------:R-:W2:Y:S01]  /*0470*/  LDG.E.64 R20, desc[UR6][R20.64] ;  /* 0x0000000614147981 */ /* 0x000ea2000c1e1b00 */
[----:B------:R-:W-:Y:S01]  /*0480*/  LEA R24, P1, R3, R14, 0x4 ;  /* 0x0000000e03187211 */ /* 0x000fe200078220ff */
[----:B------:R-:W-:-:S03]  /*0490*/  IMAD.X R23, R6, 0x1, R4, P0 ;  /* 0x0000000106177824 */ /* 0x000fc600000e0604 */
[C---:B------:R-:W-:Y:S02]  /*04a0*/  LEA.HI.X R25, R3.reuse, R15, RZ, 0x4, P1 ;  /* 0x0000000f03197211 */ /* 0x040fe400008f24ff */
[----:B--2---:R-:W-:Y:S04]  /*04b0*/  STG.E.64 desc[UR6][R22.64], R20 ;  /* 0x0000001416007986 */ /* 0x004fe8000c101b06 */
[----:B0-----:R0:W2:Y:S01]  /*04c0*/  LDG.E.64 R16, desc[UR6][R24.64] ;  /* 0x0000000618107981 */ /* 0x0010a2000c1e1b00 */
[----:B------:R-:W-:-:S04]  /*04d0*/  IMAD.WIDE.U32 R18, R3, 0x18, R14 ;  /* 0x0000001803127825 */ /* 0x000fc800078e000e */
[----:B------:R-:W-:Y:S01]  /*04e0*/  VIADD R19, R19, UR4 ;  /* 0x0000000413137c36 */ /* 0x000fe20008000000 */
[----:B0-----:R-:W-:-:S05]  /*04f0*/  IADD3 R24, P0, PT, R2, R9, RZ ;  /* 0x0000000902187210 */ /* 0x001fca0007f1e0ff */
[----:B------:R-:W-:-:S05]  /*0500*/  IMAD.X R25, R6, 0x1, R27, P0 ;  /* 0x0000000106197824 */ /* 0x000fca00000e061b */
[----:B--2---:R0:W-:Y:S04]  /*0510*/  STG.E.64 desc[UR6][R24.64], R16 ;  /* 0x0000001018007986 */ /* 0x0041e8000c101b06 */
[----:B0-----:R0:W2:Y:S01]  /*0520*/  LDG.E.64 R16, desc[UR6][R18.64] ;  /* 0x0000000612107981 */ /* 0x0010a2000c1e1b00 */
[----:B------:R-:W-:-:S04]  /*0530*/  LEA R14, P2, R3, R14, 0x5 ;  /* 0x0000000e030e7211 */ /* 0x000fc800078428ff */
[C---:B------:R-:W-:Y:S02]  /*0540*/  LEA.HI.X R15, R3.reuse, R15, RZ, 0x5, P2 ;  /* 0x0000000f030f7211 */ /* 0x040fe400010f2cff */
[----:B0-----:R-:W-:Y:S02]  /*0550*/  IADD3 R18, P0, PT, R2, R11, RZ ;  /* 0x0000000b02127210 */ /* 0x001fe40007f1e0ff */
[----:B------:R-:W-:-:S03]  /*0560*/  LEA R2, P1, R3, R2, 0x12 ;  /* 0x0000000203027211 */ /* 0x000fc600078290ff */
[----:B------:R-:W-:Y:S01]  /*0570*/  IMAD.X R19, R6, 0x1, R29, P0 ;  /* 0x0000000106137824 */ /* 0x000fe200000e061d */
[C---:B------:R-:W-:Y:S02]  /*0580*/  LEA R8, P0, R3.reuse, R8, 0x2 ;  /* 0x0000000803087211 */ /* 0x040fe400078010ff */
[C---:B------:R-:W-:Y:S02]  /*0590*/  LEA.HI.X R6, R3.reuse, R6, RZ, 0x12, P1 ;  /* 0x0000000603067211 */ /* 0x040fe400008f94ff */
[----:B------:R-:W-:Y:S02]  /*05a0*/  LEA.HI.X R0, R3, R0, RZ, 0x2, P0 ;  /* 0x0000000003007211 */ /* 0x000fe400000f14ff */
[----:B------:R-:W-:-:S04]  /*05b0*/  ISETP.GE.U32.AND P0, PT, R8, 0x2000, PT ;  /* 0x000020000800780c */ /* 0x000fc80003f06070 */
[----:B------:R-:W-:Y:S01]  /*05c0*/  ISETP.GE.U32.AND.EX P0, PT, R0, RZ, PT, P0 ;  /* 0x000000ff0000720c */ /* 0x000fe20003f06100 */
[----:B--2---:R0:W-:-:S12]  /*05d0*/  STG.E.64 desc[UR6][R18.64], R16 ;  /* 0x0000001012007986 */ /* 0x0041d8000c101b06 */
[----:B------:R-:W-:Y:S05]  /*05e0*/  @!P0 BRA `(.L_x_3) ;  /* 0xfffffffc00848947 */ /* 0x000fea000383ffff */
[----:B------:R-:W-:Y:S05]  /*05f0*/  EXIT ;  /* 0x000000000000794d */ /* 0x000fea0003800000 */
        .weak           $__internal_0_$__cuda_sm20_div_u16
        .type           $__internal_0_$__cuda_sm20_div_u16,@function
        .size           $__internal_0_$__cuda_sm20_div_u16,(.L_x_6 - $__internal_0_$__cuda_sm20_div_u16)
$__internal_0_$__cuda_sm20_div_u16:
[----:B------:R-:W0:Y:S01]  /*0600*/  I2F.U16 R5, R4 ;  /* 0x0000000400057306 */ /* 0x000e220000101000 */
[----:B------:R-:W-:Y:S01]  /*0610*/  IMAD.MOV.U32 R6, RZ, RZ, 0x4b800000 ;  /* 0x4b800000ff067424 */ /* 0x000fe200078e00ff */
[----:B------:R-:W-:Y:S02]  /*0620*/  I2FP.F32.U32.RZ R2, R2 ;  /* 0x0000000200027245 */ /* 0x000fe4000020d000 */
[C---:B0-----:R-:W-:Y:S02]  /*0630*/  FSETP.GEU.AND P1, PT, |R5|.reuse, 1.175494350822287508e-38, PT ;  /* 0x008000000500780b */ /* 0x041fe40003f2e200 */
[----:B------:R-:W-:Y:S02]  /*0640*/  FSETP.GT.AND P0, PT, |R5|, 8.50705917302346158658e+37, PT ;  /* 0x7e8000000500780b */ /* 0x000fe40003f04200 */
[----:B------:R-:W-:-:S04]  /*0650*/  FSEL R6, R6, 1, !P1 ;  /* 0x3f80000006067808 */ /* 0x000fc80004800000 */
[----:B------:R-:W-:Y:S02]  /*0660*/  FSEL R6, R6, 0.25, !P0 ;  /* 0x3e80000006067808 */ /* 0x000fe40004000000 */
[----:B------:R-:W-:Y:S01]  /*0670*/  ISETP.NE.U32.AND P0, PT, R4, RZ, PT ;  /* 0x000000ff0400720c */ /* 0x000fe20003f05070 */
[----:B------:R-:W-:Y:S02]  /*0680*/  IMAD.MOV.U32 R4, RZ, RZ, R9 ;  /* 0x000000ffff047224 */ /* 0x000fe400078e0009 */
[----:B------:R-:W-:-:S06]  /*0690*/  FMUL R7, R5, R6 ;  /* 0x0000000605077220 */ /* 0x000fcc0000400000 */
[----:B------:R-:W0:Y:S02]  /*06a0*/  MUFU.RCP R7, R7 ;  /* 0x0000000700077308 */ /* 0x000e240000001000 */
[----:B0-----:R-:W-:-:S04]  /*06b0*/  FMUL R6, R6, R7 ;  /* 0x0000000706067220 */ /* 0x001fc80000400000 */
[----:B------:R-:W-:-:S04]  /*06c0*/  VIADD R5, R6, 0x2 ;  /* 0x0000000206057836 */ /* 0x000fc80000000000 */
[----:B------:R-:W-:Y:S01]  /*06d0*/  FMUL.RZ R2, R2, R5 ;  /* 0x0000000502027220 */ /* 0x000fe2000040c000 */
[----:B------:R-:W-:-:S05]  /*06e0*/  IMAD.MOV.U32 R5, RZ, RZ, 0x0 ;  /* 0x00000000ff057424 */ /* 0x000fca00078e00ff */
[----:B------:R-:W0:Y:S02]  /*06f0*/  F2I.U32.TRUNC.NTZ R2, R2 ;  /* 0x0000000200027305 */ /* 0x000e24000020f000 */
[----:B0-----:R-:W-:Y:S01]  /*0700*/  LOP3.LUT R6, R2, 0xffff, RZ, 0xc0, !PT ;  /* 0x0000ffff02067812 */ /* 0x001fe200078ec0ff */
[----:B------:R-:W-:Y:S01]  /*0710*/  @!P0 IMAD.MOV.U32 R6, RZ, RZ, -0x1 ;  /* 0xffffffffff068424 */ /* 0x000fe200078e00ff */
[----:B------:R-:W-:Y:S06]  /*0720*/  RET.REL.NODEC R4 `(_Z9transposePmS_) ;  /* 0xfffffff804347950 */ /* 0x000fec0003c3ffff */
.L_x_4:
[----:B------:R-:W-:-:S00]  /*0730*/  BRA `(.L_x_4) ;  /* 0xfffffffc00fc7947 */ /* 0x000fc0000383ffff */
[----:B------:R-:W-:-:S00]  /*0740*/  NOP ;  /* 0x0000000000007918 */ /* 0x000fc00000000000 */
        /* <DEDUP_REMOVED lines=11> */
.L_x_6:


//--------------------- .text._Z14fast_transposePmS_ --------------------------
	.section	.text._Z14fast_transposePmS_,"ax",@progbits
	.align	128
        .global         _Z14fast_transposePmS_
        .type           _Z14fast_transposePmS_,@function
        .size           _Z14fast_transposePmS_,(.L_x_8 - _Z14fast_transposePmS_)
        .other          _Z14fast_transposePmS_,@"STO_CUDA_ENTRY STV_DEFAULT"
_Z14fast_transposePmS_:
.text._Z14fast_transposePmS_:
[----:B------:R-:W-:Y:S01]  /*0000*/  LDC R1, c[0x0][0x37c] ;  /* 0x0000df00ff017b82 */ /* 0x000fe20000000800 */
[----:B------:R-:W0:Y:S01]  /*0010*/  S2R R15, SR_CTAID.X ;  /* 0x00000000000f7919 */ /* 0x000e220000002500 */
[----:B------:R-:W0:Y:S01]  /*0020*/  LDCU UR7, c[0x0][0x360] ;  /* 0x00006c00ff0777ac */ /* 0x000e220008000800 */
[----:B------:R-:W-:Y:S01]  /*0030*/  IMAD.MOV.U32 R3, RZ, RZ, RZ ;  /* 0x000000ffff037224 */ /* 0x000fe200078e00ff */
[----:B------:R-:W0:Y:S01]  /*0040*/  S2R R2, SR_TID.X ;  /* 0x0000000000027919 */ /* 0x000e220000002100 */
[----:B------:R-:W1:Y:S01]  /*0050*/  LDCU UR10, c[0x0][0x364] ;  /* 0x00006c80ff0a77ac */ /* 0x000e620008000800 */
[----:B------:R-:W2:Y:S01]  /*0060*/  S2R R13, SR_TID.Y ;  /* 0x00000000000d7919 */ /* 0x000ea20000002200 */
[----:B------:R-:W3:Y:S01]  /*0070*/  LDCU.64 UR4, c[0x0][0x380] ;  /* 0x00007000ff0477ac */ /* 0x000ee20008000a00 */
[----:B------:R-:W4:Y:S01]  /*0080*/  S2R R10, SR_CTAID.Y ;  /* 0x00000000000a7919 */ /* 0x000f220000002600 */
[----:B------:R-:W5:Y:S01]  /*0090*/  LDCU.64 UR8, c[0x0][0x358] ;  /* 0x00006b00ff0877ac */ /* 0x000f620008000a00 */
[----:B0-----:R-:W-:-:S03]  /*00a0*/  IMAD.WIDE.U32 R4, R15, UR7, R2 ;  /* 0x000000070f047c25 */ /* 0x001fc6000f8e0002 */
[----:B--2---:R-:W-:Y:S02]  /*00b0*/  LEA R4, P0, R13, R4, 0xd ;  /* 0x000000040d047211 */ /* 0x004fe400078068ff */
[----:B----4-:R-:W-:-:S03]  /*00c0*/  SHF.L.U32 R3, R10, 0xd, RZ ;  /* 0x0000000d0a037819 */ /* 0x010fc600000006ff */
[----:B------:R-:W-:Y:S02]  /*00d0*/  IMAD.X R5, RZ, RZ, R5, P0 ;  /* 0x000000ffff057224 */ /* 0x000fe400000e0605 */
[----:B-1----:R-:W-:-:S03]  /*00e0*/  IMAD.WIDE.U32 R4, R3, UR10, R4 ;  /* 0x0000000a03047c25 */ /* 0x002fc6000f8e0004 */
[----:B---3--:R-:W-:-:S04]  /*00f0*/  LEA R8, P0, R4, UR4, 0x3 ;  /* 0x0000000404087c11 */ /* 0x008fc8000f8018ff */
[----:B------:R-:W-:-:S05]  /*0100*/  LEA.HI.X R9, R4, UR5, R5, 0x3, P0 ;  /* 0x0000000504097c11 */ /* 0x000fca00080f1c05 */
[----:B-----5:R-:W2:Y:S01]  /*0110*/  LDG.E.64 R4, desc[UR8][R8.64] ;  /* 0x0000000808047981 */ /* 0x020ea2000c1e1b00 */
[----:B------:R-:W0:Y:S01]  /*0120*/  S2UR UR5, SR_CgaCtaId ;  /* 0x00000000000579c3 */ /* 0x000e220000008800 */
[----:B------:R-:W-:Y:S01]  /*0130*/  UMOV UR4, 0x400 ;  /* 0x0000040000047882 */ /* 0x000fe20000000000 */
[----:B------:R-:W-:Y:S01]  /*0140*/  IMAD R0, R13, UR7, R2 ;  /* 0x000000070d007c24 */ /* 0x000fe2000f8e0202 */
[----:B0-----:R-:W-:Y:S02]  /*0150*/  ULEA UR6, UR5, UR4, 0x18 ;  /* 0x0000000405067291 */ /* 0x001fe4000f8ec0ff */
[----:B------:R-:W-:-:S04]  /*0160*/  UIADD3 UR4, UPT, UPT, UR4, 0x2000, URZ ;  /* 0x0000200004047890 */ /* 0x000fc8000fffe0ff */
[----:B------:R-:W-:Y:S01]  /*0170*/  LEA R3, R0, UR6, 0x3 ;  /* 0x0000000600037c11 */ /* 0x000fe2000f8e18ff */
[----:B------:R-:W-:Y:S01]  /*0180*/  ULEA UR4, UR5, UR4, 0x18 ;  /* 0x0000000405047291 */ /* 0x000fe2000f8ec0ff */
[----:B------:R-:W-:-:S05]  /*0190*/  IMAD R0, R2, UR10, R13 ;  /* 0x0000000a02007c24 */ /* 0x000fca000f8e020d */
[----:B------:R-:W-:-:S05]  /*01a0*/  LEA R11, R0, UR4, 0x3 ;  /* 0x00000004000b7c11 */ /* 0x000fca000f8e18ff */
[----:B------:R-:W0:Y:S01]  /*01b0*/  LDCU.64 UR4, c[0x0][0x388] ;  /* 0x00007100ff0477ac */ /* 0x000e220008000a00 */
[----:B--2---:R1:W-:Y:S01]  /*01c0*/  STS.64 [R3], R4 ;  /* 0x0000000403007388 */ /* 0x0043e20000000a00 */
[----:B------:R-:W-:Y:S01]  /*01d0*/  BAR.SYNC.DEFER_BLOCKING 0x0 ;  /* 0x0000000000007b1d */ /* 0x000fe20000010000 */
[----:B-1----:R-:W-:Y:S02]  /*01e0*/  IMAD R4, R10, UR10, R13 ;  /* 0x0000000a0a047c24 */ /* 0x002fe4000f8e020d */
[----:B------:R-:W-:Y:S02]  /*01f0*/  IMAD.MOV.U32 R5, RZ, RZ, RZ ;  /* 0x000000ffff057224 */ /* 0x000fe400078e00ff */
[----:B------:R-:W-:Y:S01]  /*0200*/  IMAD.WIDE.U32 R4, R2, 0x2000, R4 ;  /* 0x0000200002047825 */ /* 0x000fe200078e0004 */
[----:B------:R1:W2:Y:S03]  /*0210*/  LDS.64 R6, [R3] ;  /* 0x0000000003067984 */ /* 0x0002a60000000a00 */
[----:B-1----:R-:W-:-:S03]  /*0220*/  IMAD.WIDE.U32 R2, R15, UR7, RZ ;  /* 0x000000070f027c25 */ /* 0x002fc6000f8e00ff */
[----:B------:R-:W-:-:S04]  /*0230*/  LEA R0, P0, R2, R4, 0xd ;  /* 0x0000000402007211 */ /* 0x000fc800078068ff */
[----:B------:R-:W-:Y:S02]  /*0240*/  LEA.HI.X R3, R2, R5, R3, 0xd, P0 ;  /* 0x0000000502037211 */ /* 0x000fe400000f6c03 */
[----:B0-----:R-:W-:-:S04]  /*0250*/  LEA R2, P0, R0, UR4, 0x3 ;  /* 0x0000000400027c11 */ /* 0x001fc8000f8018ff */
[----:B------:R-:W-:Y:S01]  /*0260*/  LEA.HI.X R3, R0, UR5, R3, 0x3, P0 ;  /* 0x0000000500037c11 */ /* 0x000fe200080f1c03 */
[----:B--2---:R-:W-:Y:S01]  /*0270*/  STS.64 [R11], R6 ;  /* 0x000000060b007388 */ /* 0x004fe20000000a00 */
[----:B------:R-:W-:Y:S06]  /*0280*/  BAR.SYNC.DEFER_BLOCKING 0x0 ;  /* 0x0000000000007b1d */ /* 0x000fec0000010000 */
[----:B------:R-:W0:Y:S04]  /*0290*/  LDS.64 R8, [R11] ;  /* 0x000000000b087984 */ /* 0x000e280000000a00 */
[----:B0-----:R-:W-:Y:S01]  /*02a0*/  STG.E.64 desc[UR8][R2.64], R8 ;  /* 0x0000000802007986 */ /* 0x001fe2000c101b08 */
[----:B------:R-:W-:Y:S05]  /*02b0*/  EXIT ;  /* 0x000000000000794d */ /* 0x000fea0003800000 */
.L_x_5:
        /* <DEDUP_REMOVED lines=12> */
.L_x_8:


//--------------------- .nv.shared.reserved.0     --------------------------
	.section	.nv.shared.reserved.0,"aw",@nobits
	.weak		__nv_reservedSMEM_offset_0_alias
	.size		__nv_reservedSMEM_offset_0_alias, 0, 64
	.other		__nv_reservedSMEM_offset_0_alias,@"STO_CUDA_RESERVED_SHARED STV_DEFAULT"
__nv_reservedSMEM_offset_0_alias:
	.zero		0
	.zero		64


//--------------------- .nv.shared._Z14fast_transposePmS_ --------------------------
	.section	.nv.shared._Z14fast_transposePmS_,"aw",@nobits
	.sectionflags	@""
	.align	8
.nv.shared._Z14fast_transposePmS_:
	.zero		17408


//--------------------- .nv.constant0._Z9transposePmS_ --------------------------
	.section	.nv.constant0._Z9transposePmS_,"a",@progbits
	.sectionflags	@""
	.align	4
.nv.constant0._Z9transposePmS_:
	.zero		912


//--------------------- .nv.constant0._Z14fast_transposePmS_ --------------------------
	.section	.nv.constant0._Z14fast_transposePmS_,"a",@progbits
	.sectionflags	@""
	.align	4
.nv.constant0._Z14fast_transposePmS_:
	.zero		912


//--------------------- SYMBOLS --------------------------

	.type		.nv.reservedSmem.offset0,@object
	.size		.nv.reservedSmem.offset0,0x4
	.type		.nv.reservedSmem.cap,@object
	.size		.nv.reservedSmem.cap,0x4
